//
// Generated by NVIDIA NVVM Compiler
//
// Compiler Build ID: CL-36424714
// Cuda compilation tools, release 13.0, V13.0.88
// Based on NVVM 20.0.0
//

.version 9.0
.target sm_100
.address_size 64

	// .globl	_Z8gaus_rowPPfiii

.visible .entry _Z8gaus_rowPPfiii(
	.param .u64 .ptr .align 1 _Z8gaus_rowPPfiii_param_0,
	.param .u32 _Z8gaus_rowPPfiii_param_1,
	.param .u32 _Z8gaus_rowPPfiii_param_2,
	.param .u32 _Z8gaus_rowPPfiii_param_3
)
{
	.reg .pred 	%p<10>;
	.reg .b32 	%r<24>;
	.reg .b32 	%f<64>;
	.reg .b64 	%rd<111>;

	ld.param.u64 	%rd5, [_Z8gaus_rowPPfiii_param_0];
	ld.param.u32 	%r13, [_Z8gaus_rowPPfiii_param_1];
	ld.param.u32 	%r14, [_Z8gaus_rowPPfiii_param_2];
	ld.param.u32 	%r15, [_Z8gaus_rowPPfiii_param_3];
	mov.u32 	%r16, %tid.x;
	add.s32 	%r1, %r15, %r16;
	setp.le.s32 	%p1, %r1, %r13;
	@%p1 bra 	$L__BB0_13;
	cvta.to.global.u64 	%rd6, %rd5;
	mul.wide.s32 	%rd7, %r1, 8;
	add.s64 	%rd1, %rd6, %rd7;
	ld.global.u64 	%rd8, [%rd1];
	cvta.to.global.u64 	%rd9, %rd8;
	mul.wide.s32 	%rd10, %r13, 4;
	add.s64 	%rd11, %rd9, %rd10;
	ld.global.f32 	%f2, [%rd11];
	mul.wide.s32 	%rd12, %r13, 8;
	add.s64 	%rd2, %rd6, %rd12;
	ld.global.u64 	%rd13, [%rd2];
	cvta.to.global.u64 	%rd14, %rd13;
	add.s64 	%rd15, %rd14, %rd10;
	ld.global.f32 	%f3, [%rd15];
	div.rn.f32 	%f1, %f2, %f3;
	setp.lt.s32 	%p2, %r14, 0;
	@%p2 bra 	$L__BB0_13;
	add.s32 	%r2, %r14, 1;
	and.b32  	%r3, %r2, 7;
	setp.lt.u32 	%p3, %r14, 7;
	mov.b32 	%r22, 0;
	@%p3 bra 	$L__BB0_5;
	and.b32  	%r22, %r2, -8;
	neg.s32 	%r20, %r22;
	mov.b64 	%rd110, 0;
$L__BB0_4:
	.pragma "nounroll";
	ld.global.u64 	%rd17, [%rd1];
	cvta.to.global.u64 	%rd18, %rd17;
	add.s64 	%rd19, %rd18, %rd110;
	ld.global.f32 	%f4, [%rd19];
	ld.global.u64 	%rd20, [%rd2];
	cvta.to.global.u64 	%rd21, %rd20;
	add.s64 	%rd22, %rd21, %rd110;
	ld.global.f32 	%f5, [%rd22];
	mul.f32 	%f6, %f1, %f5;
	sub.f32 	%f7, %f4, %f6;
	st.global.f32 	[%rd19], %f7;
	ld.global.u64 	%rd23, [%rd1];
	cvta.to.global.u64 	%rd24, %rd23;
	add.s64 	%rd25, %rd24, %rd110;
	ld.global.f32 	%f8, [%rd25+4];
	ld.global.u64 	%rd26, [%rd2];
	cvta.to.global.u64 	%rd27, %rd26;
	add.s64 	%rd28, %rd27, %rd110;
	ld.global.f32 	%f9, [%rd28+4];
	mul.f32 	%f10, %f1, %f9;
	sub.f32 	%f11, %f8, %f10;
	st.global.f32 	[%rd25+4], %f11;
	ld.global.u64 	%rd29, [%rd1];
	cvta.to.global.u64 	%rd30, %rd29;
	add.s64 	%rd31, %rd30, %rd110;
	ld.global.f32 	%f12, [%rd31+8];
	ld.global.u64 	%rd32, [%rd2];
	cvta.to.global.u64 	%rd33, %rd32;
	add.s64 	%rd34, %rd33, %rd110;
	ld.global.f32 	%f13, [%rd34+8];
	mul.f32 	%f14, %f1, %f13;
	sub.f32 	%f15, %f12, %f14;
	st.global.f32 	[%rd31+8], %f15;
	ld.global.u64 	%rd35, [%rd1];
	cvta.to.global.u64 	%rd36, %rd35;
	add.s64 	%rd37, %rd36, %rd110;
	ld.global.f32 	%f16, [%rd37+12];
	ld.global.u64 	%rd38, [%rd2];
	cvta.to.global.u64 	%rd39, %rd38;
	add.s64 	%rd40, %rd39, %rd110;
	ld.global.f32 	%f17, [%rd40+12];
	mul.f32 	%f18, %f1, %f17;
	sub.f32 	%f19, %f16, %f18;
	st.global.f32 	[%rd37+12], %f19;
	ld.global.u64 	%rd41, [%rd1];
	cvta.to.global.u64 	%rd42, %rd41;
	add.s64 	%rd43, %rd42, %rd110;
	ld.global.f32 	%f20, [%rd43+16];
	ld.global.u64 	%rd44, [%rd2];
	cvta.to.global.u64 	%rd45, %rd44;
	add.s64 	%rd46, %rd45, %rd110;
	ld.global.f32 	%f21, [%rd46+16];
	mul.f32 	%f22, %f1, %f21;
	sub.f32 	%f23, %f20, %f22;
	st.global.f32 	[%rd43+16], %f23;
	ld.global.u64 	%rd47, [%rd1];
	cvta.to.global.u64 	%rd48, %rd47;
	add.s64 	%rd49, %rd48, %rd110;
	ld.global.f32 	%f24, [%rd49+20];
	ld.global.u64 	%rd50, [%rd2];
	cvta.to.global.u64 	%rd51, %rd50;
	add.s64 	%rd52, %rd51, %rd110;
	ld.global.f32 	%f25, [%rd52+20];
	mul.f32 	%f26, %f1, %f25;
	sub.f32 	%f27, %f24, %f26;
	st.global.f32 	[%rd49+20], %f27;
	ld.global.u64 	%rd53, [%rd1];
	cvta.to.global.u64 	%rd54, %rd53;
	add.s64 	%rd55, %rd54, %rd110;
	ld.global.f32 	%f28, [%rd55+24];
	ld.global.u64 	%rd56, [%rd2];
	cvta.to.global.u64 	%rd57, %rd56;
	add.s64 	%rd58, %rd57, %rd110;
	ld.global.f32 	%f29, [%rd58+24];
	mul.f32 	%f30, %f1, %f29;
	sub.f32 	%f31, %f28, %f30;
	st.global.f32 	[%rd55+24], %f31;
	ld.global.u64 	%rd59, [%rd1];
	cvta.to.global.u64 	%rd60, %rd59;
	add.s64 	%rd61, %rd60, %rd110;
	ld.global.f32 	%f32, [%rd61+28];
	ld.global.u64 	%rd62, [%rd2];
	cvta.to.global.u64 	%rd63, %rd62;
	add.s64 	%rd64, %rd63, %rd110;
	ld.global.f32 	%f33, [%rd64+28];
	mul.f32 	%f34, %f1, %f33;
	sub.f32 	%f35, %f32, %f34;
	st.global.f32 	[%rd61+28], %f35;
	add.s32 	%r20, %r20, 8;
	add.s64 	%rd110, %rd110, 32;
	setp.ne.s32 	%p4, %r20, 0;
	@%p4 bra 	$L__BB0_4;
$L__BB0_5:
	setp.eq.s32 	%p5, %r3, 0;
	@%p5 bra 	$L__BB0_13;
	setp.lt.u32 	%p6, %r3, 4;
	@%p6 bra 	$L__BB0_8;
	ld.global.u64 	%rd65, [%rd1];
	cvta.to.global.u64 	%rd66, %rd65;
	mul.wide.u32 	%rd67, %r22, 4;
	add.s64 	%rd68, %rd66, %rd67;
	ld.global.f32 	%f36, [%rd68];
	ld.global.u64 	%rd69, [%rd2];
	cvta.to.global.u64 	%rd70, %rd69;
	add.s64 	%rd71, %rd70, %rd67;
	ld.global.f32 	%f37, [%rd71];
	mul.f32 	%f38, %f1, %f37;
	sub.f32 	%f39, %f36, %f38;
	st.global.f32 	[%rd68], %f39;
	ld.global.u64 	%rd72, [%rd1];
	cvta.to.global.u64 	%rd73, %rd72;
	add.s64 	%rd74, %rd73, %rd67;
	ld.global.f32 	%f40, [%rd74+4];
	ld.global.u64 	%rd75, [%rd2];
	cvta.to.global.u64 	%rd76, %rd75;
	add.s64 	%rd77, %rd76, %rd67;
	ld.global.f32 	%f41, [%rd77+4];
	mul.f32 	%f42, %f1, %f41;
	sub.f32 	%f43, %f40, %f42;
	st.global.f32 	[%rd74+4], %f43;
	ld.global.u64 	%rd78, [%rd1];
	cvta.to.global.u64 	%rd79, %rd78;
	add.s64 	%rd80, %rd79, %rd67;
	ld.global.f32 	%f44, [%rd80+8];
	ld.global.u64 	%rd81, [%rd2];
	cvta.to.global.u64 	%rd82, %rd81;
	add.s64 	%rd83, %rd82, %rd67;
	ld.global.f32 	%f45, [%rd83+8];
	mul.f32 	%f46, %f1, %f45;
	sub.f32 	%f47, %f44, %f46;
	st.global.f32 	[%rd80+8], %f47;
	ld.global.u64 	%rd84, [%rd1];
	cvta.to.global.u64 	%rd85, %rd84;
	add.s64 	%rd86, %rd85, %rd67;
	ld.global.f32 	%f48, [%rd86+12];
	ld.global.u64 	%rd87, [%rd2];
	cvta.to.global.u64 	%rd88, %rd87;
	add.s64 	%rd89, %rd88, %rd67;
	ld.global.f32 	%f49, [%rd89+12];
	mul.f32 	%f50, %f1, %f49;
	sub.f32 	%f51, %f48, %f50;
	st.global.f32 	[%rd86+12], %f51;
	add.s32 	%r22, %r22, 4;
$L__BB0_8:
	and.b32  	%r18, %r2, 3;
	setp.eq.s32 	%p7, %r18, 0;
	@%p7 bra 	$L__BB0_13;
	setp.eq.s32 	%p8, %r18, 1;
	@%p8 bra 	$L__BB0_11;
	ld.global.u64 	%rd90, [%rd1];
	cvta.to.global.u64 	%rd91, %rd90;
	mul.wide.u32 	%rd92, %r22, 4;
	add.s64 	%rd93, %rd91, %rd92;
	ld.global.f32 	%f52, [%rd93];
	ld.global.u64 	%rd94, [%rd2];
	cvta.to.global.u64 	%rd95, %rd94;
	add.s64 	%rd96, %rd95, %rd92;
	ld.global.f32 	%f53, [%rd96];
	mul.f32 	%f54, %f1, %f53;
	sub.f32 	%f55, %f52, %f54;
	st.global.f32 	[%rd93], %f55;
	ld.global.u64 	%rd97, [%rd1];
	cvta.to.global.u64 	%rd98, %rd97;
	add.s64 	%rd99, %rd98, %rd92;
	ld.global.f32 	%f56, [%rd99+4];
	ld.global.u64 	%rd100, [%rd2];
	cvta.to.global.u64 	%rd101, %rd100;
	add.s64 	%rd102, %rd101, %rd92;
	ld.global.f32 	%f57, [%rd102+4];
	mul.f32 	%f58, %f1, %f57;
	sub.f32 	%f59, %f56, %f58;
	st.global.f32 	[%rd99+4], %f59;
	add.s32 	%r22, %r22, 2;
$L__BB0_11:
	and.b32  	%r19, %r14, 1;
	setp.eq.b32 	%p9, %r19, 1;
	@%p9 bra 	$L__BB0_13;
	ld.global.u64 	%rd103, [%rd1];
	cvta.to.global.u64 	%rd104, %rd103;
	mul.wide.u32 	%rd105, %r22, 4;
	add.s64 	%rd106, %rd104, %rd105;
	ld.global.f32 	%f60, [%rd106];
	ld.global.u64 	%rd107, [%rd2];
	cvta.to.global.u64 	%rd108, %rd107;
	add.s64 	%rd109, %rd108, %rd105;
	ld.global.f32 	%f61, [%rd109];
	mul.f32 	%f62, %f1, %f61;
	sub.f32 	%f63, %f60, %f62;
	st.global.f32 	[%rd106], %f63;
$L__BB0_13:
	ret;

}


// ===== COMPILED SASS (sm_100) =====

	.target	sm_100

	.elftype	@"ET_EXEC"


//--------------------- .note.nv.tkinfo           --------------------------
	.section	.note.nv.tkinfo,"",@"SHT_NOTE"
	.sectionflags	@"SHF_NOTE_NV_TKINFO"
	.tkinfo
        /*0018*/ 	.word	0x00000002
        /*0030*/ 	.string	""
        /*0030*/ 	.string	"ptxas"
        /*0030*/ 	.string	"Cuda compilation tools, release 13.0, V13.0.88"
        /*0030*/ 	.string	"Build cuda_13.0.r13.0/compiler.36424714_0"
        /*0030*/ 	.string	"-arch sm_100 -m 64 "



//--------------------- .note.nv.cuinfo           --------------------------
	.section	.note.nv.cuinfo,"",@"SHT_NOTE"
	.sectionflags	@"SHF_NOTE_NV_CUINFO"
        /*0018*/ 	.short	0x0002
        /*001a*/ 	.short	0x0064
        /*001c*/ 	.short	0x0082
	.zero		2


//--------------------- .nv.info                  --------------------------
	.section	.nv.info,"",@"SHT_CUDA_INFO"
	.align	4


	//----- nvinfo : EIATTR_REGCOUNT
	.align		4
        /*0000*/ 	.byte	0x04, 0x2f
        /*0002*/ 	.short	(.L_1 - .L_0)
	.align		4
.L_0:
        /*0004*/ 	.word	index@(_Z8gaus_rowPPfiii)
        /*0008*/ 	.word	0x0000001a


	//----- nvinfo : EIATTR_FRAME_SIZE
	.align		4
.L_1:
        /*000c*/ 	.byte	0x04, 0x11
        /*000e*/ 	.short	(.L_3 - .L_2)
	.align		4
.L_2:
        /*0010*/ 	.word	index@($__internal_0_$__cuda_sm3x_div_rn_noftz_f32_slowpath)
        /*0014*/ 	.word	0x00000000


	//----- nvinfo : EIATTR_FRAME_SIZE
	.align		4
.L_3:
        /*0018*/ 	.byte	0x04, 0x11
        /*001a*/ 	.short	(.L_5 - .L_4)
	.align		4
.L_4:
        /*001c*/ 	.word	index@(_Z8gaus_rowPPfiii)
        /*0020*/ 	.word	0x00000000


	//----- nvinfo : EIATTR_MIN_STACK_SIZE
	.align		4
.L_5:
        /*0024*/ 	.byte	0x04, 0x12
        /*0026*/ 	.short	(.L_7 - .L_6)
	.align		4
.L_6:
        /*0028*/ 	.word	index@(_Z8gaus_rowPPfiii)
        /*002c*/ 	.word	0x00000000
.L_7:


//--------------------- .nv.compat                --------------------------
	.section	.nv.compat,"",@"SHT_CUDA_COMPAT_INFO"
	.align	4
        /*0000*/ 	.byte	0x02, 0x09, 0x00, 0x00, 0x02, 0x02, 0x01, 0x00, 0x02, 0x05, 0x05, 0x00, 0x03, 0x07, 0x01, 0x01
        /*0010*/ 	.byte	0x02, 0x03, 0x00, 0x00, 0x02, 0x06, 0x01, 0x00, 0x04, 0x0b, 0x08, 0x00, 0x01, 0x00, 0x00, 0x00
        /*0020*/ 	.byte	0x00, 0x00, 0x00, 0x00


//--------------------- .nv.info._Z8gaus_rowPPfiii --------------------------
	.section	.nv.info._Z8gaus_rowPPfiii,"",@"SHT_CUDA_INFO"
	.sectionflags	@""
	.align	4


	//----- nvinfo : EIATTR_CUDA_API_VERSION
	.align		4
        /*0000*/ 	.byte	0x04, 0x37
        /*0002*/ 	.short	(.L_9 - .L_8)
.L_8:
        /*0004*/ 	.word	0x00000082


	//----- nvinfo : EIATTR_KPARAM_INFO
	.align		4
.L_9:
        /*0008*/ 	.byte	0x04, 0x17
        /*000a*/ 	.short	(.L_11 - .L_10)
.L_10:
        /*000c*/ 	.word	0x00000000
        /*0010*/ 	.short	0x0003
        /*0012*/ 	.short	0x0010
        /*0014*/ 	.byte	0x00, 0xf0, 0x11, 0x00


	//----- nvinfo : EIATTR_KPARAM_INFO
	.align		4
.L_11:
        /*0018*/ 	.byte	0x04, 0x17
        /*001a*/ 	.short	(.L_13 - .L_12)
.L_12:
        /*001c*/ 	.word	0x00000000
        /*0020*/ 	.short	0x0002
        /*0022*/ 	.short	0x000c
        /*0024*/ 	.byte	0x00, 0xf0, 0x11, 0x00


	//----- nvinfo : EIATTR_KPARAM_INFO
	.align		4
.L_13:
        /*0028*/ 	.byte	0x04, 0x17
        /*002a*/ 	.short	(.L_15 - .L_14)
.L_14:
        /*002c*/ 	.word	0x00000000
        /*0030*/ 	.short	0x0001
        /*0032*/ 	.short	0x0008
        /*0034*/ 	.byte	0x00, 0xf0, 0x11, 0x00


	//----- nvinfo : EIATTR_KPARAM_INFO
	.align		4
.L_15:
        /*0038*/ 	.byte	0x04, 0x17
        /*003a*/ 	.short	(.L_17 - .L_16)
.L_16:
        /*003c*/ 	.word	0x00000000
        /*0040*/ 	.short	0x0000
        /*0042*/ 	.short	0x0000
        /*0044*/ 	.byte	0x00, 0xf5, 0x21, 0x00


	//----- nvinfo : EIATTR_SPARSE_MMA_MASK
	.align		4
.L_17:
        /*0048*/ 	.byte	0x03, 0x50
        /*004a*/ 	.short	0x0000


	//----- nvinfo : EIATTR_MAXREG_COUNT
	.align		4
        /*004c*/ 	.byte	0x03, 0x1b
        /*004e*/ 	.short	0x00ff


	//----- nvinfo : EIATTR_MERCURY_ISA_VERSION
	.align		4
        /*0050*/ 	.byte	0x03, 0x5f
        /*0052*/ 	.short	0x0101


	//----- nvinfo : EIATTR_VRC_CTA_INIT_COUNT
	.align		4
        /*0054*/ 	.byte	0x02, 0x4a
	.zero		1
	.zero		1


	//----- nvinfo : EIATTR_EXIT_INSTR_OFFSETS
	.align		4
        /*0058*/ 	.byte	0x04, 0x1c
        /*005a*/ 	.short	(.L_19 - .L_18)


	//   ....[0]....
.L_18:
        /*005c*/ 	.word	0x00000060


	//   ....[1]....
        /*0060*/ 	.word	0x00000200


	//   ....[2]....
        /*0064*/ 	.word	0x00000800


	//   ....[3]....
        /*0068*/ 	.word	0x00000a50


	//   ....[4]....
        /*006c*/ 	.word	0x00000bb0


	//   ....[5]....
        /*0070*/ 	.word	0x00000c40


	//----- nvinfo : EIATTR_CRS_STACK_SIZE
	.align		4
.L_19:
        /*0074*/ 	.byte	0x04, 0x1e
        /*0076*/ 	.short	(.L_21 - .L_20)
.L_20:
        /*0078*/ 	.word	0x00000000


	//----- nvinfo : EIATTR_CBANK_PARAM_SIZE
	.align		4
.L_21:
        /*007c*/ 	.byte	0x03, 0x19
        /*007e*/ 	.short	0x0014


	//----- nvinfo : EIATTR_PARAM_CBANK
	.align		4
        /*0080*/ 	.byte	0x04, 0x0a
        /*0082*/ 	.short	(.L_23 - .L_22)
	.align		4
.L_22:
        /*0084*/ 	.word	index@(.nv.constant0._Z8gaus_rowPPfiii)
        /*0088*/ 	.short	0x0380
        /*008a*/ 	.short	0x0014


	//----- nvinfo : EIATTR_SW_WAR
	.align		4
.L_23:
        /*008c*/ 	.byte	0x04, 0x36
        /*008e*/ 	.short	(.L_25 - .L_24)
.L_24:
        /*0090*/ 	.word	0x00000008
.L_25:


//--------------------- .nv.callgraph             --------------------------
	.section	.nv.callgraph,"",@"SHT_CUDA_CALLGRAPH"
	.align	4
	.sectionentsize	8
	.align		4
        /*0000*/ 	.word	0x00000000
	.align		4
        /*0004*/ 	.word	0xffffffff
	.align		4
        /*0008*/ 	.word	0x00000000
	.align		4
        /*000c*/ 	.word	0xfffffffe
	.align		4
        /*0010*/ 	.word	0x00000000
	.align		4
        /*0014*/ 	.word	0xfffffffd
	.align		4
        /*0018*/ 	.word	0x00000000
	.align		4
        /*001c*/ 	.word	0xfffffffc


//--------------------- .text._Z8gaus_rowPPfiii   --------------------------
	.section	.text._Z8gaus_rowPPfiii,"ax",@progbits
	.align	128
        .global         _Z8gaus_rowPPfiii
        .type           _Z8gaus_rowPPfiii,@function
        .size           _Z8gaus_rowPPfiii,(.L_x_18 - _Z8gaus_rowPPfiii)
        .other          _Z8gaus_rowPPfiii,@"STO_CUDA_ENTRY STV_DEFAULT"
_Z8gaus_rowPPfiii:
.text._Z8gaus_rowPPfiii:
[----:B------:R-:W-:Y:S01]  /*0000*/  LDC R1, c[0x0][0x37c] ;  /* 0x0000df00ff017b82 */ /* 0x000fe20000000800 */
[----:B------:R-:W0:Y:S07]  /*0010*/  S2R R3, SR_TID.X ;  /* 0x0000000000037919 */ /* 0x000e2e0000002100 */
[----:B------:R-:W1:Y:S01]  /*0020*/  LDC R13, c[0x0][0x388] ;  /* 0x0000e200ff0d7b82 */ /* 0x000e620000000800 */
[----:B------:R-:W0:Y:S02]  /*0030*/  LDCU UR4, c[0x0][0x390] ;  /* 0x00007200ff0477ac */ /* 0x000e240008000800 */
[----:B0-----:R-:W-:-:S05]  /*0040*/  VIADD R3, R3, UR4 ;  /* 0x0000000403037c36 */ /* 0x001fca0008000000 */
[----:B-1----:R-:W-:-:S13]  /*0050*/  ISETP.GT.AND P0, PT, R3, R13, PT ;  /* 0x0000000d0300720c */ /* 0x002fda0003f04270 */
[----:B------:R-:W-:Y:S05]  /*0060*/  @!P0 EXIT ;  /* 0x000000000000894d */ /* 0x000fea0003800000 */
[----:B------:R-:W0:Y:S01]  /*0070*/  LDC.64 R4, c[0x0][0x380] ;  /* 0x0000e000ff047b82 */ /* 0x000e220000000a00 */
[----:B------:R-:W1:Y:S01]  /*0080*/  LDCU.64 UR6, c[0x0][0x358] ;  /* 0x00006b00ff0677ac */ /* 0x000e620008000a00 */
[----:B0-----:R-:W-:-:S05]  /*0090*/  IMAD.WIDE R6, R13, 0x8, R4 ;  /* 0x000000080d067825 */ /* 0x001fca00078e0204 */
[----:B-1----:R-:W2:Y:S01]  /*00a0*/  LDG.E.64 R8, desc[UR6][R6.64] ;  /* 0x0000000606087981 */ /* 0x002ea2000c1e1b00 */
[----:B------:R-:W-:-:S05]  /*00b0*/  IMAD.WIDE R4, R3, 0x8, R4 ;  /* 0x0000000803047825 */ /* 0x000fca00078e0204 */
[----:B------:R-:W3:Y:S01]  /*00c0*/  LDG.E.64 R2, desc[UR6][R4.64] ;  /* 0x0000000604027981 */ /* 0x000ee2000c1e1b00 */
[----:B--2---:R-:W-:-:S06]  /*00d0*/  IMAD.WIDE R10, R13, 0x4, R8 ;  /* 0x000000040d0a7825 */ /* 0x004fcc00078e0208 */
[----:B------:R-:W2:Y:S01]  /*00e0*/  LDG.E R11, desc[UR6][R10.64] ;  /* 0x000000060a0b7981 */ /* 0x000ea2000c1e1900 */
[----:B---3--:R-:W-:-:S05]  /*00f0*/  IMAD.WIDE R8, R13, 0x4, R2 ;  /* 0x000000040d087825 */ /* 0x008fca00078e0202 */
[----:B------:R-:W3:Y:S01]  /*0100*/  LDG.E R0, desc[UR6][R8.64] ;  /* 0x0000000608007981 */ /* 0x000ee2000c1e1900 */
[----:B------:R-:W-:Y:S01]  /*0110*/  BSSY.RECONVERGENT B0, `(.L_x_0) ;  /* 0x000000c000007945 */ /* 0x000fe20003800200 */
[----:B--2---:R-:W0:Y:S08]  /*0120*/  MUFU.RCP R2, R11 ;  /* 0x0000000b00027308 */ /* 0x004e300000001000 */
[----:B---3--:R-:W1:Y:S01]  /*0130*/  FCHK P0, R0, R11 ;  /* 0x0000000b00007302 */ /* 0x008e620000000000 */
[----:B0-----:R-:W-:-:S04]  /*0140*/  FFMA R3, -R11, R2, 1 ;  /* 0x3f8000000b037423 */ /* 0x001fc80000000102 */
[----:B------:R-:W-:-:S04]  /*0150*/  FFMA R3, R2, R3, R2 ;  /* 0x0000000302037223 */ /* 0x000fc80000000002 */
[----:B------:R-:W-:-:S04]  /*0160*/  FFMA R2, R0, R3, RZ ;  /* 0x0000000300027223 */ /* 0x000fc800000000ff */
[----:B------:R-:W-:-:S04]  /*0170*/  FFMA R12, -R11, R2, R0 ;  /* 0x000000020b0c7223 */ /* 0x000fc80000000100 */
[----:B------:R-:W-:Y:S01]  /*0180*/  FFMA R2, R3, R12, R2 ;  /* 0x0000000c03027223 */ /* 0x000fe20000000002 */
[----:B-1----:R-:W-:Y:S06]  /*0190*/  @!P0 BRA `(.L_x_1) ;  /* 0x00000000000c8947 */ /* 0x002fec0003800000 */
[----:B------:R-:W-:-:S07]  /*01a0*/  MOV R2, 0x1c0 ;  /* 0x000001c000027802 */ /* 0x000fce0000000f00 */
[----:B------:R-:W-:Y:S05]  /*01b0*/  CALL.REL.NOINC `($__internal_0_$__cuda_sm3x_div_rn_noftz_f32_slowpath) ;  /* 0x0000000800a47944 */ /* 0x000fea0003c00000 */
[----:B------:R-:W-:-:S07]  /*01c0*/  IMAD.MOV.U32 R2, RZ, RZ, R0 ;  /* 0x000000ffff027224 */ /* 0x000fce00078e0000 */
.L_x_1:
[----:B------:R-:W-:Y:S05]  /*01d0*/  BSYNC.RECONVERGENT B0 ;  /* 0x0000000000007941 */ /* 0x000fea0003800200 */
.L_x_0:
[----:B------:R-:W0:Y:S02]  /*01e0*/  LDC R0, c[0x0][0x38c] ;  /* 0x0000e300ff007b82 */ /* 0x000e240000000800 */
[----:B0-----:R-:W-:-:S13]  /*01f0*/  ISETP.GE.AND P0, PT, R0, RZ, PT ;  /* 0x000000ff0000720c */ /* 0x001fda0003f06270 */
[----:B------:R-:W-:Y:S05]  /*0200*/  @!P0 EXIT ;  /* 0x000000000000894d */ /* 0x000fea0003800000 */
[C---:B------:R-:W-:Y:S01]  /*0210*/  ISETP.GE.U32.AND P1, PT, R0.reuse, 0x7, PT ;  /* 0x000000070000780c */ /* 0x040fe20003f26070 */
[----:B------:R-:W-:Y:S02]  /*0220*/  VIADD R3, R0, 0x1 ;  /* 0x0000000100037836 */ /* 0x000fe40000000000 */
[----:B------:R-:W-:-:S03]  /*0230*/  IMAD.MOV.U32 R8, RZ, RZ, RZ ;  /* 0x000000ffff087224 */ /* 0x000fc600078e00ff */
[----:B------:R-:W-:-:S04]  /*0240*/  LOP3.LUT R16, R3, 0x7, RZ, 0xc0, !PT ;  /* 0x0000000703107812 */ /* 0x000fc800078ec0ff */
[----:B------:R-:W-:-:S03]  /*0250*/  ISETP.NE.AND P0, PT, R16, RZ, PT ;  /* 0x000000ff1000720c */ /* 0x000fc60003f05270 */
[----:B------:R-:W-:Y:S10]  /*0260*/  @!P1 BRA `(.L_x_2) ;  /* 0x0000000400649947 */ /* 0x000ff40003800000 */
[----:B------:R-:W-:Y:S01]  /*0270*/  LOP3.LUT R8, R3, 0xfffffff8, RZ, 0xc0, !PT ;  /* 0xfffffff803087812 */ /* 0x000fe200078ec0ff */
[----:B------:R-:W-:Y:S01]  /*0280*/  UMOV UR4, URZ ;  /* 0x000000ff00047c82 */ /* 0x000fe20008000000 */
[----:B------:R-:W-:-:S03]  /*0290*/  UMOV UR5, URZ ;  /* 0x000000ff00057c82 */ /* 0x000fc60008000000 */
[----:B------:R-:W-:-:S07]  /*02a0*/  IMAD.MOV R9, RZ, RZ, -R8 ;  /* 0x000000ffff097224 */ /* 0x000fce00078e0a08 */
.L_x_3:
[----:B0-----:R-:W2:Y:S04]  /*02b0*/  LDG.E.64 R12, desc[UR6][R6.64] ;  /* 0x00000006060c7981 */ /* 0x001ea8000c1e1b00 */
[----:B------:R-:W3:Y:S01]  /*02c0*/  LDG.E.64 R10, desc[UR6][R4.64] ;  /* 0x00000006040a7981 */ /* 0x000ee2000c1e1b00 */
[----:B--2---:R-:W-:Y:S02]  /*02d0*/  IADD3 R18, P2, PT, R12, UR4, RZ ;  /* 0x000000040c127c10 */ /* 0x004fe4000ff5e0ff */
[----:B---3--:R-:W-:Y:S02]  /*02e0*/  IADD3 R10, P1, PT, R10, UR4, RZ ;  /* 0x000000040a0a7c10 */ /* 0x008fe4000ff3e0ff */
[----:B------:R-:W-:Y:S02]  /*02f0*/  IADD3.X R19, PT, PT, R13, UR5, RZ, P2, !PT ;  /* 0x000000050d137c10 */ /* 0x000fe400097fe4ff */
[----:B------:R-:W-:-:S03]  /*0300*/  IADD3.X R11, PT, PT, R11, UR5, RZ, P1, !PT ;  /* 0x000000050b0b7c10 */ /* 0x000fc60008ffe4ff */
[----:B------:R-:W2:Y:S04]  /*0310*/  LDG.E R18, desc[UR6][R18.64] ;  /* 0x0000000612127981 */ /* 0x000ea8000c1e1900 */
[----:B------:R-:W2:Y:S02]  /*0320*/  LDG.E R13, desc[UR6][R10.64] ;  /* 0x000000060a0d7981 */ /* 0x000ea4000c1e1900 */
[----:B--2---:R-:W-:-:S05]  /*0330*/  FFMA R17, R18, -R2, R13 ;  /* 0x8000000212117223 */ /* 0x004fca000000000d */
[----:B------:R0:W-:Y:S04]  /*0340*/  STG.E desc[UR6][R10.64], R17 ;  /* 0x000000110a007986 */ /* 0x0001e8000c101906 */
[----:B------:R-:W2:Y:S04]  /*0350*/  LDG.E.64 R14, desc[UR6][R6.64] ;  /* 0x00000006060e7981 */ /* 0x000ea8000c1e1b00 */
[----:B------:R-:W3:Y:S01]  /*0360*/  LDG.E.64 R12, desc[UR6][R4.64] ;  /* 0x00000006040c7981 */ /* 0x000ee2000c1e1b00 */
[----:B--2---:R-:W-:Y:S02]  /*0370*/  IADD3 R20, P2, PT, R14, UR4, RZ ;  /* 0x000000040e147c10 */ /* 0x004fe4000ff5e0ff */
[----:B---3--:R-:W-:-:S02]  /*0380*/  IADD3 R12, P1, PT, R12, UR4, RZ ;  /* 0x000000040c0c7c10 */ /* 0x008fc4000ff3e0ff */
[----:B------:R-:W-:Y:S02]  /*0390*/  IADD3.X R21, PT, PT, R15, UR5, RZ, P2, !PT ;  /* 0x000000050f157c10 */ /* 0x000fe400097fe4ff */
[----:B------:R-:W-:-:S03]  /*03a0*/  IADD3.X R13, PT, PT, R13, UR5, RZ, P1, !PT ;  /* 0x000000050d0d7c10 */ /* 0x000fc60008ffe4ff */
[----:B------:R-:W2:Y:S04]  /*03b0*/  LDG.E R20, desc[UR6][R20.64+0x4] ;  /* 0x0000040614147981 */ /* 0x000ea8000c1e1900 */
[----:B------:R-:W2:Y:S02]  /*03c0*/  LDG.E R15, desc[UR6][R12.64+0x4] ;  /* 0x000004060c0f7981 */ /* 0x000ea4000c1e1900 */
[----:B--2---:R-:W-:-:S05]  /*03d0*/  FFMA R23, R20, -R2, R15 ;  /* 0x8000000214177223 */ /* 0x004fca000000000f */
[----:B------:R1:W-:Y:S04]  /*03e0*/  STG.E desc[UR6][R12.64+0x4], R23 ;  /* 0x000004170c007986 */ /* 0x0003e8000c101906 */
[----:B------:R-:W2:Y:S04]  /*03f0*/  LDG.E.64 R14, desc[UR6][R6.64] ;  /* 0x00000006060e7981 */ /* 0x000ea8000c1e1b00 */
[----:B0-----:R-:W3:Y:S01]  /*0400*/  LDG.E.64 R10, desc[UR6][R4.64] ;  /* 0x00000006040a7981 */ /* 0x001ee2000c1e1b00 */
        /* <DEDUP_REMOVED lines=9> */
[----:B-1----:R-:W3:Y:S01]  /*04a0*/  LDG.E.64 R12, desc[UR6][R4.64] ;  /* 0x00000006040c7981 */ /* 0x002ee2000c1e1b00 */
        /* <DEDUP_REMOVED lines=45> */
[----:B------:R-:W2:Y:S01]  /*0780*/  LDG.E R19, desc[UR6][R12.64+0x1c] ;  /* 0x00001c060c137981 */ /* 0x000ea2000c1e1900 */
[----:B------:R-:W-:Y:S01]  /*0790*/  VIADD R9, R9, 0x8 ;  /* 0x0000000809097836 */ /* 0x000fe20000000000 */
[----:B------:R-:W-:-:S04]  /*07a0*/  UIADD3 UR4, UP0, UPT, UR4, 0x20, URZ ;  /* 0x0000002004047890 */ /* 0x000fc8000ff1e0ff */
[----:B------:R-:W-:Y:S01]  /*07b0*/  ISETP.NE.AND P1, PT, R9, RZ, PT ;  /* 0x000000ff0900720c */ /* 0x000fe20003f25270 */
[----:B------:R-:W-:Y:S01]  /*07c0*/  UIADD3.X UR5, UPT, UPT, URZ, UR5, URZ, UP0, !UPT ;  /* 0x00000005ff057290 */ /* 0x000fe200087fe4ff */
[----:B--2---:R-:W-:-:S05]  /*07d0*/  FFMA R19, R14, -R2, R19 ;  /* 0x800000020e137223 */ /* 0x004fca0000000013 */
[----:B------:R0:W-:Y:S06]  /*07e0*/  STG.E desc[UR6][R12.64+0x1c], R19 ;  /* 0x00001c130c007986 */ /* 0x0001ec000c101906 */
[----:B------:R-:W-:Y:S05]  /*07f0*/  @P1 BRA `(.L_x_3) ;  /* 0xfffffff800ac1947 */ /* 0x000fea000383ffff */
.L_x_2:
[----:B------:R-:W-:Y:S05]  /*0800*/  @!P0 EXIT ;  /* 0x000000000000894d */ /* 0x000fea0003800000 */
[----:B------:R-:W-:Y:S02]  /*0810*/  ISETP.GE.U32.AND P0, PT, R16, 0x4, PT ;  /* 0x000000041000780c */ /* 0x000fe40003f06070 */
[----:B------:R-:W-:-:S11]  /*0820*/  LOP3.LUT P1, R3, R3, 0x3, RZ, 0xc0, !PT ;  /* 0x0000000303037812 */ /* 0x000fd6000782c0ff */
[----:B------:R-:W-:Y:S05]  /*0830*/  @!P0 BRA `(.L_x_4) ;  /* 0x0000000000848947 */ /* 0x000fea0003800000 */
[----:B0-----:R-:W2:Y:S04]  /*0840*/  LDG.E.64 R12, desc[UR6][R6.64] ;  /* 0x00000006060c7981 */ /* 0x001ea8000c1e1b00 */
[----:B------:R-:W3:Y:S01]  /*0850*/  LDG.E.64 R10, desc[UR6][R4.64] ;  /* 0x00000006040a7981 */ /* 0x000ee2000c1e1b00 */
[----:B--2---:R-:W-:-:S04]  /*0860*/  IMAD.WIDE.U32 R12, R8, 0x4, R12 ;  /* 0x00000004080c7825 */ /* 0x004fc800078e000c */
[----:B---3--:R-:W-:Y:S02]  /*0870*/  IMAD.WIDE.U32 R10, R8, 0x4, R10 ;  /* 0x00000004080a7825 */ /* 0x008fe400078e000a */
[----:B------:R-:W2:Y:S04]  /*0880*/  LDG.E R12, desc[UR6][R12.64] ;  /* 0x000000060c0c7981 */ /* 0x000ea8000c1e1900 */
[----:B------:R-:W2:Y:S02]  /*0890*/  LDG.E R9, desc[UR6][R10.64] ;  /* 0x000000060a097981 */ /* 0x000ea4000c1e1900 */
[----:B--2---:R-:W-:-:S05]  /*08a0*/  FFMA R9, R12, -R2, R9 ;  /* 0x800000020c097223 */ /* 0x004fca0000000009 */
[----:B------:R0:W-:Y:S04]  /*08b0*/  STG.E desc[UR6][R10.64], R9 ;  /* 0x000000090a007986 */ /* 0x0001e8000c101906 */
[----:B------:R-:W2:Y:S04]  /*08c0*/  LDG.E.64 R16, desc[UR6][R6.64] ;  /* 0x0000000606107981 */ /* 0x000ea8000c1e1b00 */
        /* <DEDUP_REMOVED lines=12> */
[----:B0-----:R-:W2:Y:S02]  /*0990*/  LDG.E R9, desc[UR6][R12.64+0x8] ;  /* 0x000008060c097981 */ /* 0x001ea4000c1e1900 */
[----:B--2---:R-:W-:-:S05]  /*09a0*/  FFMA R9, R18, -R2, R9 ;  /* 0x8000000212097223 */ /* 0x004fca0000000009 */
[----:B------:R2:W-:Y:S04]  /*09b0*/  STG.E desc[UR6][R12.64+0x8], R9 ;  /* 0x000008090c007986 */ /* 0x0005e8000c101906 */
[----:B------:R-:W3:Y:S04]  /*09c0*/  LDG.E.64 R16, desc[UR6][R6.64] ;  /* 0x0000000606107981 */ /* 0x000ee8000c1e1b00 */
[----:B------:R-:W4:Y:S01]  /*09d0*/  LDG.E.64 R10, desc[UR6][R4.64] ;  /* 0x00000006040a7981 */ /* 0x000f22000c1e1b00 */
[----:B---3--:R-:W-:-:S04]  /*09e0*/  IMAD.WIDE.U32 R16, R8, 0x4, R16 ;  /* 0x0000000408107825 */ /* 0x008fc800078e0010 */
[C---:B----4-:R-:W-:Y:S02]  /*09f0*/  IMAD.WIDE.U32 R10, R8.reuse, 0x4, R10 ;  /* 0x00000004080a7825 */ /* 0x050fe400078e000a */
[----:B------:R-:W3:Y:S04]  /*0a00*/  LDG.E R16, desc[UR6][R16.64+0xc] ;  /* 0x00000c0610107981 */ /* 0x000ee8000c1e1900 */
[----:B-1----:R-:W3:Y:S01]  /*0a10*/  LDG.E R15, desc[UR6][R10.64+0xc] ;  /* 0x00000c060a0f7981 */ /* 0x002ee2000c1e1900 */
[----:B------:R-:W-:Y:S02]  /*0a20*/  VIADD R8, R8, 0x4 ;  /* 0x0000000408087836 */ /* 0x000fe40000000000 */
[----:B---3--:R-:W-:-:S05]  /*0a30*/  FFMA R15, R16, -R2, R15 ;  /* 0x80000002100f7223 */ /* 0x008fca000000000f */
[----:B------:R2:W-:Y:S02]  /*0a40*/  STG.E desc[UR6][R10.64+0xc], R15 ;  /* 0x00000c0f0a007986 */ /* 0x0005e4000c101906 */
.L_x_4:
[----:B------:R-:W-:Y:S05]  /*0a50*/  @!P1 EXIT ;  /* 0x000000000000994d */ /* 0x000fea0003800000 */
[----:B------:R-:W-:Y:S02]  /*0a60*/  ISETP.NE.AND P0, PT, R3, 0x1, PT ;  /* 0x000000010300780c */ /* 0x000fe40003f05270 */
[----:B------:R-:W-:-:S04]  /*0a70*/  LOP3.LUT R0, R0, 0x1, RZ, 0xc0, !PT ;  /* 0x0000000100007812 */ /* 0x000fc800078ec0ff */
[----:B------:R-:W-:-:S07]  /*0a80*/  ISETP.NE.U32.AND P1, PT, R0, 0x1, PT ;  /* 0x000000010000780c */ /* 0x000fce0003f25070 */
[----:B------:R-:W-:Y:S06]  /*0a90*/  @!P0 BRA `(.L_x_5) ;  /* 0x0000000000448947 */ /* 0x000fec0003800000 */
[----:B0-2---:R-:W2:Y:S04]  /*0aa0*/  LDG.E.64 R12, desc[UR6][R6.64] ;  /* 0x00000006060c7981 */ /* 0x005ea8000c1e1b00 */
        /* <DEDUP_REMOVED lines=10> */
[C---:B---3--:R-:W-:Y:S02]  /*0b50*/  IMAD.WIDE.U32 R14, R8.reuse, 0x4, R14 ;  /* 0x00000004080e7825 */ /* 0x048fe400078e000e */
[----:B------:R-:W2:Y:S04]  /*0b60*/  LDG.E R16, desc[UR6][R16.64+0x4] ;  /* 0x0000040610107981 */ /* 0x000ea8000c1e1900 */
[----:B------:R-:W2:Y:S01]  /*0b70*/  LDG.E R9, desc[UR6][R14.64+0x4] ;  /* 0x000004060e097981 */ /* 0x000ea2000c1e1900 */
[----:B------:R-:W-:Y:S02]  /*0b80*/  VIADD R8, R8, 0x2 ;  /* 0x0000000208087836 */ /* 0x000fe40000000000 */
[----:B--2---:R-:W-:-:S05]  /*0b90*/  FFMA R9, R16, -R2, R9 ;  /* 0x8000000210097223 */ /* 0x004fca0000000009 */
[----:B------:R1:W-:Y:S02]  /*0ba0*/  STG.E desc[UR6][R14.64+0x4], R9 ;  /* 0x000004090e007986 */ /* 0x0003e4000c101906 */
.L_x_5:
[----:B------:R-:W-:Y:S05]  /*0bb0*/  @!P1 EXIT ;  /* 0x000000000000994d */ /* 0x000fea0003800000 */
[----:B------:R-:W0:Y:S04]  /*0bc0*/  LDG.E.64 R6, desc[UR6][R6.64] ;  /* 0x0000000606067981 */ /* 0x000e28000c1e1b00 */
[----:B------:R-:W3:Y:S01]  /*0bd0*/  LDG.E.64 R4, desc[UR6][R4.64] ;  /* 0x0000000604047981 */ /* 0x000ee2000c1e1b00 */
[----:B012---:R-:W-:-:S04]  /*0be0*/  IMAD.WIDE.U32 R10, R8, 0x4, R6 ;  /* 0x00000004080a7825 */ /* 0x007fc800078e0006 */
[----:B---3--:R-:W-:Y:S02]  /*0bf0*/  IMAD.WIDE.U32 R8, R8, 0x4, R4 ;  /* 0x0000000408087825 */ /* 0x008fe400078e0004 */
[----:B------:R-:W2:Y:S04]  /*0c00*/  LDG.E R10, desc[UR6][R10.64] ;  /* 0x000000060a0a7981 */ /* 0x000ea8000c1e1900 */
[----:B------:R-:W2:Y:S02]  /*0c10*/  LDG.E R3, desc[UR6][R8.64] ;  /* 0x0000000608037981 */ /* 0x000ea4000c1e1900 */
[----:B--2---:R-:W-:-:S05]  /*0c20*/  FFMA R3, R10, -R2, R3 ;  /* 0x800000020a037223 */ /* 0x004fca0000000003 */
[----:B------:R-:W-:Y:S01]  /*0c30*/  STG.E desc[UR6][R8.64], R3 ;  /* 0x0000000308007986 */ /* 0x000fe2000c101906 */
[----:B------:R-:W-:Y:S05]  /*0c40*/  EXIT ;  /* 0x000000000000794d */ /* 0x000fea0003800000 */
        .weak           $__internal_0_$__cuda_sm3x_div_rn_noftz_f32_slowpath
        .type           $__internal_0_$__cuda_sm3x_div_rn_noftz_f32_slowpath,@function
        .size           $__internal_0_$__cuda_sm3x_div_rn_noftz_f32_slowpath,(.L_x_18 - $__internal_0_$__cuda_sm3x_div_rn_noftz_f32_slowpath)
$__internal_0_$__cuda_sm3x_div_rn_noftz_f32_slowpath:
[----:B------:R-:W-:Y:S01]  /*0c50*/  SHF.R.U32.HI R9, RZ, 0x17, R11 ;  /* 0x00000017ff097819 */ /* 0x000fe2000001160b */
[----:B------:R-:W-:Y:S01]  /*0c60*/  BSSY.RECONVERGENT B1, `(.L_x_6) ;  /* 0x0000064000017945 */ /* 0x000fe20003800200 */
[--C-:B------:R-:W-:Y:S01]  /*0c70*/  SHF.R.U32.HI R3, RZ, 0x17, R0.reuse ;  /* 0x00000017ff037819 */ /* 0x100fe20000011600 */
[----:B------:R-:W-:Y:S01]  /*0c80*/  IMAD.MOV.U32 R12, RZ, RZ, R0 ;  /* 0x000000ffff0c7224 */ /* 0x000fe200078e0000 */
[----:B------:R-:W-:Y:S02]  /*0c90*/  LOP3.LUT R9, R9, 0xff, RZ, 0xc0, !PT ;  /* 0x000000ff09097812 */ /* 0x000fe400078ec0ff */
[----:B------:R-:W-:-:S03]  /*0ca0*/  LOP3.LUT R10, R3, 0xff, RZ, 0xc0, !PT ;  /* 0x000000ff030a7812 */ /* 0x000fc600078ec0ff */
[----:B------:R-:W-:Y:S02]  /*0cb0*/  VIADD R14, R9, 0xffffffff ;  /* 0xffffffff090e7836 */ /* 0x000fe40000000000 */
[----:B------:R-:W-:-:S03]  /*0cc0*/  VIADD R13, R10, 0xffffffff ;  /* 0xffffffff0a0d7836 */ /* 0x000fc60000000000 */
[----:B------:R-:W-:-:S04]  /*0cd0*/  ISETP.GT.U32.AND P0, PT, R14, 0xfd, PT ;  /* 0x000000fd0e00780c */ /* 0x000fc80003f04070 */
[----:B------:R-:W-:-:S13]  /*0ce0*/  ISETP.GT.U32.OR P0, PT, R13, 0xfd, P0 ;  /* 0x000000fd0d00780c */ /* 0x000fda0000704470 */
[----:B------:R-:W-:Y:S01]  /*0cf0*/  @!P0 IMAD.MOV.U32 R8, RZ, RZ, RZ ;  /* 0x000000ffff088224 */ /* 0x000fe200078e00ff */
[----:B------:R-:W-:Y:S06]  /*0d00*/  @!P0 BRA `(.L_x_7) ;  /* 0x0000000000608947 */ /* 0x000fec0003800000 */
[----:B------:R-:W-:Y:S01]  /*0d10*/  FSETP.GTU.FTZ.AND P0, PT, |R0|, +INF , PT ;  /* 0x7f8000000000780b */ /* 0x000fe20003f1c200 */
[----:B------:R-:W-:Y:S01]  /*0d20*/  IMAD.MOV.U32 R3, RZ, RZ, R11 ;  /* 0x000000ffff037224 */ /* 0x000fe200078e000b */
[----:B------:R-:W-:-:S04]  /*0d30*/  FSETP.GTU.FTZ.AND P1, PT, |R11|, +INF , PT ;  /* 0x7f8000000b00780b */ /* 0x000fc80003f3c200 */
[----:B------:R-:W-:-:S13]  /*0d40*/  PLOP3.LUT P0, PT, P0, P1, PT, 0xf8, 0x8f ;  /* 0x00000000008f781c */ /* 0x000fda0000703f70 */
[----:B------:R-:W-:Y:S05]  /*0d50*/  @P0 BRA `(.L_x_8) ;  /* 0x00000004004c0947 */ /* 0x000fea0003800000 */
[----:B------:R-:W-:-:S13]  /*0d60*/  LOP3.LUT P0, RZ, R11, 0x7fffffff, R12, 0xc8, !PT ;  /* 0x7fffffff0bff7812 */ /* 0x000fda000780c80c */
[----:B------:R-:W-:Y:S05]  /*0d70*/  @!P0 BRA `(.L_x_9) ;  /* 0x00000004003c8947 */ /* 0x000fea0003800000 */
[C---:B------:R-:W-:Y:S02]  /*0d80*/  FSETP.NEU.FTZ.AND P2, PT, |R0|.reuse, +INF , PT ;  /* 0x7f8000000000780b */ /* 0x040fe40003f5d200 */
[----:B------:R-:W-:Y:S02]  /*0d90*/  FSETP.NEU.FTZ.AND P1, PT, |R3|, +INF , PT ;  /* 0x7f8000000300780b */ /* 0x000fe40003f3d200 */
[----:B------:R-:W-:-:S11]  /*0da0*/  FSETP.NEU.FTZ.AND P0, PT, |R0|, +INF , PT ;  /* 0x7f8000000000780b */ /* 0x000fd60003f1d200 */
[----:B------:R-:W-:Y:S05]  /*0db0*/  @!P1 BRA !P2, `(.L_x_9) ;  /* 0x00000004002c9947 */ /* 0x000fea0005000000 */
[----:B------:R-:W-:-:S04]  /*0dc0*/  LOP3.LUT P2, RZ, R12, 0x7fffffff, RZ, 0xc0, !PT ;  /* 0x7fffffff0cff7812 */ /* 0x000fc8000784c0ff */
[----:B------:R-:W-:-:S13]  /*0dd0*/  PLOP3.LUT P1, PT, P1, P2, PT, 0x2f, 0xf2 ;  /* 0x0000000000f2781c */ /* 0x000fda0000f24577 */
[----:B------:R-:W-:Y:S05]  /*0de0*/  @P1 BRA `(.L_x_10) ;  /* 0x0000000400181947 */ /* 0x000fea0003800000 */
[----:B------:R-:W-:-:S04]  /*0df0*/  LOP3.LUT P1, RZ, R11, 0x7fffffff, RZ, 0xc0, !PT ;  /* 0x7fffffff0bff7812 */ /* 0x000fc8000782c0ff */
[----:B------:R-:W-:-:S13]  /*0e00*/  PLOP3.LUT P0, PT, P0, P1, PT, 0x2f, 0xf2 ;  /* 0x0000000000f2781c */ /* 0x000fda0000702577 */
[----:B------:R-:W-:Y:S05]  /*0e10*/  @P0 BRA `(.L_x_11) ;  /* 0x0000000400000947 */ /* 0x000fea0003800000 */
[----:B------:R-:W-:Y:S02]  /*0e20*/  ISETP.GE.AND P0, PT, R13, RZ, PT ;  /* 0x000000ff0d00720c */ /* 0x000fe40003f06270 */
[----:B------:R-:W-:-:S11]  /*0e30*/  ISETP.GE.AND P1, PT, R14, RZ, PT ;  /* 0x000000ff0e00720c */ /* 0x000fd60003f26270 */
[----:B------:R-:W-:Y:S02]  /*0e40*/  @P0 IMAD.MOV.U32 R8, RZ, RZ, RZ ;  /* 0x000000ffff080224 */ /* 0x000fe400078e00ff */
[----:B------:R-:W-:Y:S01]  /*0e50*/  @!P0 FFMA R12, R0, 1.84467440737095516160e+19, RZ ;  /* 0x5f800000000c8823 */ /* 0x000fe200000000ff */
[----:B------:R-:W-:Y:S02]  /*0e60*/  @!P0 IMAD.MOV.U32 R8, RZ, RZ, -0x40 ;  /* 0xffffffc0ff088424 */ /* 0x000fe400078e00ff */
[----:B------:R-:W-:Y:S02]  /*0e70*/  @!P1 FFMA R11, R3, 1.84467440737095516160e+19, RZ ;  /* 0x5f800000030b9823 */ /* 0x000fe400000000ff */
[----:B------:R-:W-:-:S07]  /*0e80*/  @!P1 VIADD R8, R8, 0x40 ;  /* 0x0000004008089836 */ /* 0x000fce0000000000 */
.L_x_7:
[----:B------:R-:W-:Y:S01]  /*0e90*/  LEA R0, R9, 0xc0800000, 0x17 ;  /* 0xc080000009007811 */ /* 0x000fe200078eb8ff */
[----:B------:R-:W-:Y:S01]  /*0ea0*/  VIADD R10, R10, 0xffffff81 ;  /* 0xffffff810a0a7836 */ /* 0x000fe20000000000 */
[----:B------:R-:W-:Y:S03]  /*0eb0*/  BSSY.RECONVERGENT B2, `(.L_x_12) ;  /* 0x0000035000027945 */ /* 0x000fe60003800200 */
[----:B------:R-:W-:Y:S01]  /*0ec0*/  IMAD.IADD R11, R11, 0x1, -R0 ;  /* 0x000000010b0b7824 */ /* 0x000fe200078e0a00 */
[C---:B------:R-:W-:Y:S01]  /*0ed0*/  IADD3 R9, PT, PT, R10.reuse, 0x7f, -R9 ;  /* 0x0000007f0a097810 */ /* 0x040fe20007ffe809 */
[----:B------:R-:W-:Y:S02]  /*0ee0*/  IMAD R0, R10, -0x800000, R12 ;  /* 0xff8000000a007824 */ /* 0x000fe400078e020c */
[----:B------:R-:W0:Y:S01]  /*0ef0*/  MUFU.RCP R3, R11 ;  /* 0x0000000b00037308 */ /* 0x000e220000001000 */
[----:B------:R-:W-:Y:S01]  /*0f00*/  FADD.FTZ R13, -R11, -RZ ;  /* 0x800000ff0b0d7221 */ /* 0x000fe20000010100 */
[----:B------:R-:W-:-:S03]  /*0f10*/  IMAD.IADD R9, R9, 0x1, R8 ;  /* 0x0000000109097824 */ /* 0x000fc600078e0208 */
[----:B0-----:R-:W-:-:S04]  /*0f20*/  FFMA R14, R3, R13, 1 ;  /* 0x3f800000030e7423 */ /* 0x001fc8000000000d */
[----:B------:R-:W-:-:S04]  /*0f30*/  FFMA R14, R3, R14, R3 ;  /* 0x0000000e030e7223 */ /* 0x000fc80000000003 */
[----:B------:R-:W-:-:S04]  /*0f40*/  FFMA R3, R0, R14, RZ ;  /* 0x0000000e00037223 */ /* 0x000fc800000000ff */
[----:B------:R-:W-:-:S04]  /*0f50*/  FFMA R12, R13, R3, R0 ;  /* 0x000000030d0c7223 */ /* 0x000fc80000000000 */
[----:B------:R-:W-:-:S04]  /*0f60*/  FFMA R15, R14, R12, R3 ;  /* 0x0000000c0e0f7223 */ /* 0x000fc80000000003 */
[----:B------:R-:W-:-:S04]  /*0f70*/  FFMA R12, R13, R15, R0 ;  /* 0x0000000f0d0c7223 */ /* 0x000fc80000000000 */
[----:B------:R-:W-:-:S05]  /*0f80*/  FFMA R0, R14, R12, R15 ;  /* 0x0000000c0e007223 */ /* 0x000fca000000000f */
[----:B------:R-:W-:-:S04]  /*0f90*/  SHF.R.U32.HI R3, RZ, 0x17, R0 ;  /* 0x00000017ff037819 */ /* 0x000fc80000011600 */
[----:B------:R-:W-:-:S05]  /*0fa0*/  LOP3.LUT R3, R3, 0xff, RZ, 0xc0, !PT ;  /* 0x000000ff03037812 */ /* 0x000fca00078ec0ff */
[----:B------:R-:W-:-:S04]  /*0fb0*/  IMAD.IADD R11, R3, 0x1, R9 ;  /* 0x00000001030b7824 */ /* 0x000fc800078e0209 */
[----:B------:R-:W-:-:S05]  /*0fc0*/  VIADD R3, R11, 0xffffffff ;  /* 0xffffffff0b037836 */ /* 0x000fca0000000000 */
[----:B------:R-:W-:-:S13]  /*0fd0*/  ISETP.GE.U32.AND P0, PT, R3, 0xfe, PT ;  /* 0x000000fe0300780c */ /* 0x000fda0003f06070 */
[----:B------:R-:W-:Y:S05]  /*0fe0*/  @!P0 BRA `(.L_x_13) ;  /* 0x0000000000808947 */ /* 0x000fea0003800000 */
[----:B------:R-:W-:-:S13]  /*0ff0*/  ISETP.GT.AND P0, PT, R11, 0xfe, PT ;  /* 0x000000fe0b00780c */ /* 0x000fda0003f04270 */
[----:B------:R-:W-:Y:S05]  /*1000*/  @P0 BRA `(.L_x_14) ;  /* 0x00000000006c0947 */ /* 0x000fea0003800000 */
[----:B------:R-:W-:-:S13]  /*1010*/  ISETP.GE.AND P0, PT, R11, 0x1, PT ;  /* 0x000000010b00780c */ /* 0x000fda0003f06270 */
[----:B------:R-:W-:Y:S05]  /*1020*/  @P0 BRA `(.L_x_15) ;  /* 0x0000000000740947 */ /* 0x000fea0003800000 */
[----:B------:R-:W-:Y:S02]  /*1030*/  ISETP.GE.AND P0, PT, R11, -0x18, PT ;  /* 0xffffffe80b00780c */ /* 0x000fe40003f06270 */
[----:B------:R-:W-:-:S11]  /*1040*/  LOP3.LUT R0, R0, 0x80000000, RZ, 0xc0, !PT ;  /* 0x8000000000007812 */ /* 0x000fd600078ec0ff */
[----:B------:R-:W-:Y:S05]  /*1050*/  @!P0 BRA `(.L_x_15) ;  /* 0x0000000000688947 */ /* 0x000fea0003800000 */
[CCC-:B------:R-:W-:Y:S01]  /*1060*/  FFMA.RZ R3, R14.reuse, R12.reuse, R15.reuse ;  /* 0x0000000c0e037223 */ /* 0x1c0fe2000000c00f */
[C---:B------:R-:W-:Y:S02]  /*1070*/  VIADD R10, R11.reuse, 0x20 ;  /* 0x000000200b0a7836 */ /* 0x040fe40000000000 */
[CCC-:B------:R-:W-:Y:S01]  /*1080*/  FFMA.RM R8, R14.reuse, R12.reuse, R15.reuse ;  /* 0x0000000c0e087223 */ /* 0x1c0fe2000000400f */
[----:B------:R-:W-:Y:S02]  /*1090*/  ISETP.NE.AND P2, PT, R11, RZ, PT ;  /* 0x000000ff0b00720c */ /* 0x000fe40003f45270 */
[----:B------:R-:W-:Y:S01]  /*10a0*/  LOP3.LUT R9, R3, 0x7fffff, RZ, 0xc0, !PT ;  /* 0x007fffff03097812 */ /* 0x000fe200078ec0ff */
[----:B------:R-:W-:Y:S01]  /*10b0*/  FFMA.RP R3, R14, R12, R15 ;  /* 0x0000000c0e037223 */ /* 0x000fe2000000800f */
[----:B------:R-:W-:Y:S01]  /*10c0*/  ISETP.NE.AND P1, PT, R11, RZ, PT ;  /* 0x000000ff0b00720c */ /* 0x000fe20003f25270 */
[----:B------:R-:W-:Y:S01]  /*10d0*/  IMAD.MOV R11, RZ, RZ, -R11 ;  /* 0x000000ffff0b7224 */ /* 0x000fe200078e0a0b */
[----:B------:R-:W-:-:S02]  /*10e0*/  LOP3.LUT R9, R9, 0x800000, RZ, 0xfc, !PT ;  /* 0x0080000009097812 */ /* 0x000fc400078efcff */
[----:B------:R-:W-:Y:S02]  /*10f0*/  FSETP.NEU.FTZ.AND P0, PT, R3, R8, PT ;  /* 0x000000080300720b */ /* 0x000fe40003f1d000 */
[----:B------:R-:W-:Y:S02]  /*1100*/  SHF.L.U32 R10, R9, R10, RZ ;  /* 0x0000000a090a7219 */ /* 0x000fe400000006ff */
[----:B------:R-:W-:Y:S02]  /*1110*/  SEL R8, R11, RZ, P2 ;  /* 0x000000ff0b087207 */ /* 0x000fe40001000000 */
[----:B------:R-:W-:Y:S02]  /*1120*/  ISETP.NE.AND P1, PT, R10, RZ, P1 ;  /* 0x000000ff0a00720c */ /* 0x000fe40000f25270 */
[----:B------:R-:W-:Y:S02]  /*1130*/  SHF.R.U32.HI R8, RZ, R8, R9 ;  /* 0x00000008ff087219 */ /* 0x000fe40000011609 */
[----:B------:R-:W-:-:S02]  /*1140*/  PLOP3.LUT P0, PT, P0, P1, PT, 0xf8, 0x8f ;  /* 0x00000000008f781c */ /* 0x000fc40000703f70 */
[----:B------:R-:W-:Y:S02]  /*1150*/  SHF.R.U32.HI R10, RZ, 0x1, R8 ;  /* 0x00000001ff0a7819 */ /* 0x000fe40000011608 */
[----:B------:R-:W-:-:S04]  /*1160*/  SEL R3, RZ, 0x1, !P0 ;  /* 0x00000001ff037807 */ /* 0x000fc80004000000 */
[----:B------:R-:W-:-:S04]  /*1170*/  LOP3.LUT R3, R3, 0x1, R10, 0xf8, !PT ;  /* 0x0000000103037812 */ /* 0x000fc800078ef80a */
[----:B------:R-:W-:-:S05]  /*1180*/  LOP3.LUT R3, R3, R8, RZ, 0xc0, !PT ;  /* 0x0000000803037212 */ /* 0x000fca00078ec0ff */
[----:B------:R-:W-:-:S05]  /*1190*/  IMAD.IADD R3, R10, 0x1, R3 ;  /* 0x000000010a037824 */ /* 0x000fca00078e0203 */
[----:B------:R-:W-:Y:S01]  /*11a0*/  LOP3.LUT R0, R3, R0, RZ, 0xfc, !PT ;  /* 0x0000000003007212 */ /* 0x000fe200078efcff */
[----:B------:R-:W-:Y:S06]  /*11b0*/  BRA `(.L_x_15) ;  /* 0x0000000000107947 */ /* 0x000fec0003800000 */
.L_x_14:
[----:B------:R-:W-:-:S04]  /*11c0*/  LOP3.LUT R0, R0, 0x80000000, RZ, 0xc0, !PT ;  /* 0x8000000000007812 */ /* 0x000fc800078ec0ff */
[----:B------:R-:W-:Y:S01]  /*11d0*/  LOP3.LUT R0, R0, 0x7f800000, RZ, 0xfc, !PT ;  /* 0x7f80000000007812 */ /* 0x000fe200078efcff */
[----:B------:R-:W-:Y:S06]  /*11e0*/  BRA `(.L_x_15) ;  /* 0x0000000000047947 */ /* 0x000fec0003800000 */
.L_x_13:
[----:B------:R-:W-:-:S07]  /*11f0*/  IMAD R0, R9, 0x800000, R0 ;  /* 0x0080000009007824 */ /* 0x000fce00078e0200 */
.L_x_15:
[----:B------:R-:W-:Y:S05]  /*1200*/  BSYNC.RECONVERGENT B2 ;  /* 0x0000000000027941 */ /* 0x000fea0003800200 */
.L_x_12:
[----:B------:R-:W-:Y:S05]  /*1210*/  BRA `(.L_x_16) ;  /* 0x0000000000207947 */ /* 0x000fea0003800000 */
.L_x_11:
[----:B------:R-:W-:-:S04]  /*1220*/  LOP3.LUT R0, R11, 0x80000000, R12, 0x48, !PT ;  /* 0x800000000b007812 */ /* 0x000fc800078e480c */
[----:B------:R-:W-:Y:S01]  /*1230*/  LOP3.LUT R0, R0, 0x7f800000, RZ, 0xfc, !PT ;  /* 0x7f80000000007812 */ /* 0x000fe200078efcff */
[----:B------:R-:W-:Y:S06]  /*1240*/  BRA `(.L_x_16) ;  /* 0x0000000000147947 */ /* 0x000fec0003800000 */
.L_x_10:
[----:B------:R-:W-:Y:S01]  /*1250*/  LOP3.LUT R0, R11, 0x80000000, R12, 0x48, !PT ;  /* 0x800000000b007812 */ /* 0x000fe200078e480c */
[----:B------:R-:W-:Y:S06]  /*1260*/  BRA `(.L_x_16) ;  /* 0x00000000000c7947 */ /* 0x000fec0003800000 */
.L_x_9:
[----:B------:R-:W0:Y:S01]  /*1270*/  MUFU.RSQ R0, -QNAN ;  /* 0xffc0000000007908 */ /* 0x000e220000001400 */
[----:B------:R-:W-:Y:S05]  /*1280*/  BRA `(.L_x_16) ;  /* 0x0000000000047947 */ /* 0x000fea0003800000 */
.L_x_8:
[----:B------:R-:W-:-:S07]  /*1290*/  FADD.FTZ R0, R0, R3 ;  /* 0x0000000300007221 */ /* 0x000fce0000010000 */
.L_x_16:
[----:B------:R-:W-:Y:S05]  /*12a0*/  BSYNC.RECONVERGENT B1 ;  /* 0x0000000000017941 */ /* 0x000fea0003800200 */
.L_x_6:
[----:B------:R-:W-:-:S04]  /*12b0*/  IMAD.MOV.U32 R3, RZ, RZ, 0x0 ;  /* 0x00000000ff037424 */ /* 0x000fc800078e00ff */
[----:B0-----:R-:W-:Y:S05]  /*12c0*/  RET.REL.NODEC R2 `(_Z8gaus_rowPPfiii) ;  /* 0xffffffec024c7950 */ /* 0x001fea0003c3ffff */
.L_x_17:
[----:B------:R-:W-:-:S00]  /*12d0*/  BRA `(.L_x_17) ;  /* 0xfffffffc00fc7947 */ /* 0x000fc0000383ffff */
[----:B------:R-:W-:-:S00]  /*12e0*/  NOP ;  /* 0x0000000000007918 */ /* 0x000fc00000000000 */
        /* <DEDUP_REMOVED lines=9> */
.L_x_18:


//--------------------- .nv.shared.reserved.0     --------------------------
	.section	.nv.shared.reserved.0,"aw",@nobits
	.weak		__nv_reservedSMEM_offset_0_alias
	.size		__nv_reservedSMEM_offset_0_alias, 0, 64
	.other		__nv_reservedSMEM_offset_0_alias,@"STO_CUDA_RESERVED_SHARED STV_DEFAULT"
__nv_reservedSMEM_offset_0_alias:
	.zero		0
	.zero		64


//--------------------- .nv.constant0._Z8gaus_rowPPfiii --------------------------
	.section	.nv.constant0._Z8gaus_rowPPfiii,"a",@progbits
	.sectionflags	@""
	.align	4
.nv.constant0._Z8gaus_rowPPfiii:
	.zero		916


//--------------------- SYMBOLS --------------------------

	.type		.nv.reservedSmem.offset0,@object
	.size		.nv.reservedSmem.offset0,0x4
